	.headerflags	@"EF_CUDA_TEXMODE_UNIFIED EF_CUDA_64BIT_ADDRESS EF_CUDA_ACCELERATORS EF_CUDA_SM90 EF_CUDA_VIRTUAL_SM(EF_CUDA_SM90)"
	.elftype	@"ET_EXEC"


//--------------------- .nv.info                  --------------------------
	.section	.nv.info,"",@"SHT_CUDA_INFO"
	.align	4


	//----- nvinfo : EIATTR_REGCOUNT
	.align		4
        /*0000*/ 	.byte	0x04, 0x2f
        /*0002*/ 	.short	(.L_1 - .L_0)
	.align		4
.L_0:
        /*0004*/ 	.word	index@(triton_poi_fused__native_batch_norm_legit_no_training_add_mul_sigmoid_27)
        /*0008*/ 	.word	0x0000002e


	//----- nvinfo : EIATTR_MIN_STACK_SIZE
	.align		4
.L_1:
        /*000c*/ 	.byte	0x04, 0x12
        /*000e*/ 	.short	(.L_3 - .L_2)
	.align		4
.L_2:
        /*0010*/ 	.word	index@(triton_poi_fused__native_batch_norm_legit_no_training_add_mul_sigmoid_27)
        /*0014*/ 	.word	0x00000000


	//----- nvinfo : EIATTR_FRAME_SIZE
	.align		4
.L_3:
        /*0018*/ 	.byte	0x04, 0x11
        /*001a*/ 	.short	(.L_5 - .L_4)
	.align		4
.L_4:
        /*001c*/ 	.word	index@(triton_poi_fused__native_batch_norm_legit_no_training_add_mul_sigmoid_27)
        /*0020*/ 	.word	0x00000000


	//----- nvinfo : EIATTR_MIN_STACK_SIZE
	.align		4
.L_5:
        /*0024*/ 	.byte	0x04, 0x12
        /*0026*/ 	.short	(.L_7 - .L_6)
	.align		4
.L_6:
        /*0028*/ 	.word	index@(triton_poi_fused__native_batch_norm_legit_no_training_add_mul_sigmoid_27)
        /*002c*/ 	.word	0x00000000
.L_7:


//--------------------- .nv.info.triton_poi_fused__native_batch_norm_legit_no_training_add_mul_sigmoid_27 --------------------------
	.section	.nv.info.triton_poi_fused__native_batch_norm_legit_no_training_add_mul_sigmoid_27,"",@"SHT_CUDA_INFO"
	.sectionflags	@""
	.align	4


	//----- nvinfo : EIATTR_CUDA_API_VERSION
	.align		4
        /*0000*/ 	.byte	0x04, 0x37
        /*0002*/ 	.short	(.L_9 - .L_8)
.L_8:
        /*0004*/ 	.word	0x0000007c


	//----- nvinfo : EIATTR_KPARAM_INFO
	.align		4
.L_9:
        /*0008*/ 	.byte	0x04, 0x17
        /*000a*/ 	.short	(.L_11 - .L_10)
.L_10:
        /*000c*/ 	.word	0x00000000
        /*0010*/ 	.short	0x0005
        /*0012*/ 	.short	0x0024
        /*0014*/ 	.byte	0x00, 0xf0, 0x11, 0x00


	//----- nvinfo : EIATTR_KPARAM_INFO
	.align		4
.L_11:
        /*0018*/ 	.byte	0x04, 0x17
        /*001a*/ 	.short	(.L_13 - .L_12)
.L_12:
        /*001c*/ 	.word	0x00000000
        /*0020*/ 	.short	0x0004
        /*0022*/ 	.short	0x0020
        /*0024*/ 	.byte	0x00, 0xf0, 0x11, 0x00


	//----- nvinfo : EIATTR_KPARAM_INFO
	.align		4
.L_13:
        /*0028*/ 	.byte	0x04, 0x17
        /*002a*/ 	.short	(.L_15 - .L_14)
.L_14:
        /*002c*/ 	.word	0x00000000
        /*0030*/ 	.short	0x0003
        /*0032*/ 	.short	0x0018
        /*0034*/ 	.byte	0x00, 0xf4, 0x21, 0x00


	//----- nvinfo : EIATTR_KPARAM_INFO
	.align		4
.L_15:
        /*0038*/ 	.byte	0x04, 0x17
        /*003a*/ 	.short	(.L_17 - .L_16)
.L_16:
        /*003c*/ 	.word	0x00000000
        /*0040*/ 	.short	0x0002
        /*0042*/ 	.short	0x0010
        /*0044*/ 	.byte	0x00, 0xf4, 0x21, 0x00


	//----- nvinfo : EIATTR_KPARAM_INFO
	.align		4
.L_17:
        /*0048*/ 	.byte	0x04, 0x17
        /*004a*/ 	.short	(.L_19 - .L_18)
.L_18:
        /*004c*/ 	.word	0x00000000
        /*0050*/ 	.short	0x0001
        /*0052*/ 	.short	0x0008
        /*0054*/ 	.byte	0x00, 0xf4, 0x21, 0x00


	//----- nvinfo : EIATTR_KPARAM_INFO
	.align		4
.L_19:
        /*0058*/ 	.byte	0x04, 0x17
        /*005a*/ 	.short	(.L_21 - .L_20)
.L_20:
        /*005c*/ 	.word	0x00000000
        /*0060*/ 	.short	0x0000
        /*0062*/ 	.short	0x0000
        /*0064*/ 	.byte	0x00, 0xf4, 0x21, 0x00


	//----- nvinfo : EIATTR_SPARSE_MMA_MASK
	.align		4
.L_21:
        /*0068*/ 	.byte	0x03, 0x50
        /*006a*/ 	.short	0x0000


	//----- nvinfo : EIATTR_MAXREG_COUNT
	.align		4
        /*006c*/ 	.byte	0x03, 0x1b
        /*006e*/ 	.short	0x00ff


	//----- nvinfo : EIATTR_EXIT_INSTR_OFFSETS
	.align		4
        /*0070*/ 	.byte	0x04, 0x1c
        /*0072*/ 	.short	(.L_23 - .L_22)


	//   ....[0]....
.L_22:
        /*0074*/ 	.word	0x00000bf0


	//   ....[1]....
        /*0078*/ 	.word	0x00000c40


	//----- nvinfo : EIATTR_REQNTID
	.align		4
.L_23:
        /*007c*/ 	.byte	0x04, 0x10
        /*007e*/ 	.short	(.L_25 - .L_24)
.L_24:
        /*0080*/ 	.word	0x00000100
        /*0084*/ 	.word	0x00000001
        /*0088*/ 	.word	0x00000001


	//----- nvinfo : EIATTR_CBANK_PARAM_SIZE
	.align		4
.L_25:
        /*008c*/ 	.byte	0x03, 0x19
        /*008e*/ 	.short	0x0028


	//----- nvinfo : EIATTR_PARAM_CBANK
	.align		4
        /*0090*/ 	.byte	0x04, 0x0a
        /*0092*/ 	.short	(.L_27 - .L_26)
	.align		4
.L_26:
        /*0094*/ 	.word	index@(.nv.constant0.triton_poi_fused__native_batch_norm_legit_no_training_add_mul_sigmoid_27)
        /*0098*/ 	.short	0x0210
        /*009a*/ 	.short	0x0028


	//----- nvinfo : EIATTR_SW_WAR
	.align		4
.L_27:
        /*009c*/ 	.byte	0x04, 0x36
        /*009e*/ 	.short	(.L_29 - .L_28)
.L_28:
        /*00a0*/ 	.word	0x00000008
.L_29:


//--------------------- .nv.callgraph             --------------------------
	.section	.nv.callgraph,"",@"SHT_CUDA_CALLGRAPH"
	.align	4
	.sectionentsize	8
	.align		4
        /*0000*/ 	.word	0x00000000
	.align		4
        /*0004*/ 	.word	0xffffffff
	.align		4
        /*0008*/ 	.word	0x00000000
	.align		4
        /*000c*/ 	.word	0xfffffffe
	.align		4
        /*0010*/ 	.word	0x00000000
	.align		4
        /*0014*/ 	.word	0xfffffffd
	.align		4
        /*0018*/ 	.word	0x00000000
	.align		4
        /*001c*/ 	.word	0xfffffffc


//--------------------- .text.triton_poi_fused__native_batch_norm_legit_no_training_add_mul_sigmoid_27 --------------------------
	.section	.text.triton_poi_fused__native_batch_norm_legit_no_training_add_mul_sigmoid_27,"ax",@progbits
	.sectionflags	@"SHF_BARRIERS=1"
	.align	128
        .global         triton_poi_fused__native_batch_norm_legit_no_training_add_mul_sigmoid_27
        .type           triton_poi_fused__native_batch_norm_legit_no_training_add_mul_sigmoid_27,@function
        .size           triton_poi_fused__native_batch_norm_legit_no_training_add_mul_sigmoid_27,(.L_x_1 - triton_poi_fused__native_batch_norm_legit_no_training_add_mul_sigmoid_27)
        .other          triton_poi_fused__native_batch_norm_legit_no_training_add_mul_sigmoid_27,@"STO_CUDA_ENTRY STV_DEFAULT"
triton_poi_fused__native_batch_norm_legit_no_training_add_mul_sigmoid_27:
.text.triton_poi_fused__native_batch_norm_legit_no_training_add_mul_sigmoid_27:
[----:B------:R-:W0:Y:S01]  /*0000*/  LDC R1, c[0x0][0x28] ;  /* 0x00000a00ff017b82 */ /* 0x000e220000000800 */
[----:B------:R-:W1:Y:S07]  /*0010*/  S2R R29, SR_TID.X ;  /* 0x00000000001d7919 */ /* 0x000e6e0000002100 */
[----:B------:R-:W2:Y:S01]  /*0020*/  LDC.64 R40, c[0x0][0x210] ;  /* 0x00008400ff287b82 */ /* 0x000ea20000000a00 */
[----:B------:R-:W-:Y:S02]  /*0030*/  CS2R R4, SRZ ;  /* 0x0000000000047805 */ /* 0x000fe4000001ff00 */
[----:B------:R-:W-:Y:S01]  /*0040*/  CS2R R6, SRZ ;  /* 0x0000000000067805 */ /* 0x000fe2000001ff00 */
[----:B------:R-:W3:Y:S01]  /*0050*/  S2R R0, SR_CTAID.Y ;  /* 0x0000000000007919 */ /* 0x000ee20000002600 */
[----:B------:R-:W-:Y:S01]  /*0060*/  CS2R R10, SRZ ;  /* 0x00000000000a7805 */ /* 0x000fe2000001ff00 */
[----:B------:R-:W-:Y:S01]  /*0070*/  ULDC.64 UR6, c[0x0][0x208] ;  /* 0x0000820000067ab9 */ /* 0x000fe20000000a00 */
[----:B------:R-:W4:Y:S01]  /*0080*/  S2R R2, SR_CTAID.X ;  /* 0x0000000000027919 */ /* 0x000f220000002500 */
[----:B------:R-:W5:Y:S08]  /*0090*/  LDC.64 R42, c[0x0][0x218] ;  /* 0x00008600ff2a7b82 */ /* 0x000f700000000a00 */
[----:B------:R-:W5:Y:S01]  /*00a0*/  LDC.64 R38, c[0x0][0x220] ;  /* 0x00008800ff267b82 */ /* 0x000f620000000a00 */
[----:B-1----:R-:W-:Y:S01]  /*00b0*/  SHF.R.U32.HI R3, RZ, 0x4, R29 ;  /* 0x00000004ff037819 */ /* 0x002fe2000001161d */
[----:B------:R-:W-:-:S02]  /*00c0*/  IMAD.SHL.U32 R29, R29, 0x4, RZ ;  /* 0x000000041d1d7824 */ /* 0x000fc400078e00ff */
[----:B---3--:R-:W-:Y:S01]  /*00d0*/  IMAD.SHL.U32 R30, R0, 0x40, RZ ;  /* 0x00000040001e7824 */ /* 0x008fe200078e00ff */
[----:B------:R-:W-:Y:S02]  /*00e0*/  SHF.R.S32.HI R8, RZ, 0x19, R0 ;  /* 0x00000019ff087819 */ /* 0x000fe40000011400 */
[----:B------:R-:W-:Y:S01]  /*00f0*/  SGXT.U32 R3, R3, 0x4 ;  /* 0x000000040303781a */ /* 0x000fe20000000000 */
[----:B----4-:R-:W-:Y:S01]  /*0100*/  IMAD.SHL.U32 R0, R2, 0x40, RZ ;  /* 0x0000004002007824 */ /* 0x010fe200078e00ff */
[----:B------:R-:W-:Y:S02]  /*0110*/  SGXT R2, R8, 0x1 ;  /* 0x000000010802781a */ /* 0x000fe40000000200 */
[----:B------:R-:W-:Y:S02]  /*0120*/  CS2R R8, SRZ ;  /* 0x0000000000087805 */ /* 0x000fe4000001ff00 */
[----:B------:R-:W-:Y:S02]  /*0130*/  LOP3.LUT R15, R30, R3, RZ, 0xfc, !PT ;  /* 0x000000031e0f7212 */ /* 0x000fe400078efcff */
[----:B------:R-:W-:-:S02]  /*0140*/  LOP3.LUT R28, R0, 0x3c, R29, 0xf8, !PT ;  /* 0x0000003c001c7812 */ /* 0x000fc400078ef81d */
[----:B------:R-:W-:Y:S02]  /*0150*/  LEA.HI R12, R2, R15, RZ, 0x4 ;  /* 0x0000000f020c7211 */ /* 0x000fe400078f20ff */
[----:B------:R-:W-:Y:S01]  /*0160*/  ISETP.GE.AND P0, PT, R28, 0x30, PT ;  /* 0x000000301c00780c */ /* 0x000fe20003f06270 */
[C---:B------:R-:W-:Y:S01]  /*0170*/  IMAD R23, R15.reuse, 0x30, R28 ;  /* 0x000000300f177824 */ /* 0x040fe200078e021c */
[----:B------:R-:W-:Y:S02]  /*0180*/  SHF.R.S32.HI R17, RZ, 0x4, R12 ;  /* 0x00000004ff117819 */ /* 0x000fe4000001140c */
[----:B------:R-:W-:Y:S02]  /*0190*/  CS2R R12, SRZ ;  /* 0x00000000000c7805 */ /* 0x000fe4000001ff00 */
[----:B------:R-:W-:Y:S02]  /*01a0*/  ISETP.LT.AND P1, PT, R15, 0x40, !P0 ;  /* 0x000000400f00780c */ /* 0x000fe40004721270 */
[----:B------:R-:W-:Y:S01]  /*01b0*/  CS2R R14, SRZ ;  /* 0x00000000000e7805 */ /* 0x000fe2000001ff00 */
[----:B--2---:R-:W-:-:S04]  /*01c0*/  IMAD.WIDE R20, R23, 0x4, R40 ;  /* 0x0000000417147825 */ /* 0x004fc800078e0228 */
[----:B------:R-:W-:Y:S02]  /*01d0*/  IMAD R17, R17, 0x30, R28 ;  /* 0x0000003011117824 */ /* 0x000fe400078e021c */
[----:B0----5:R-:W-:-:S04]  /*01e0*/  IMAD.WIDE R22, R23, 0x4, R38 ;  /* 0x0000000417167825 */ /* 0x021fc800078e0226 */
[----:B------:R-:W-:Y:S01]  /*01f0*/  IMAD.WIDE R24, R17, 0x4, R42 ;  /* 0x0000000411187825 */ /* 0x000fe200078e022a */
[----:B------:R0:W2:Y:S04]  /*0200*/  @P1 LDG.E.EL.128 R4, desc[UR6][R20.64] ;  /* 0x0000000614041981 */ /* 0x0000a8000c2e1d00 */
[----:B------:R1:W2:Y:S04]  /*0210*/  @P1 LDG.E.EL.128 R12, desc[UR6][R22.64] ;  /* 0x00000006160c1981 */ /* 0x0002a8000c2e1d00 */
[----:B------:R3:W2:Y:S01]  /*0220*/  @P1 LDG.E.EL.128 R8, desc[UR6][R24.64] ;  /* 0x0000000618081981 */ /* 0x0006a2000c2e1d00 */
[----:B------:R-:W-:-:S02]  /*0230*/  LOP3.LUT R27, R30, 0x10, R3, 0xfe, !PT ;  /* 0x000000101e1b7812 */ /* 0x000fc400078efe03 */
[----:B------:R-:W-:Y:S02]  /*0240*/  CS2R R16, SRZ ;  /* 0x0000000000107805 */ /* 0x000fe4000001ff00 */
[----:B------:R-:W-:Y:S02]  /*0250*/  CS2R R18, SRZ ;  /* 0x0000000000127805 */ /* 0x000fe4000001ff00 */
[----:B0-----:R-:W-:Y:S02]  /*0260*/  CS2R R20, SRZ ;  /* 0x0000000000147805 */ /* 0x001fe4000001ff00 */
[----:B------:R-:W-:Y:S02]  /*0270*/  ISETP.LT.AND P1, PT, R27, 0x40, !P0 ;  /* 0x000000401b00780c */ /* 0x000fe40004721270 */
[----:B-1----:R-:W-:Y:S02]  /*0280*/  CS2R R22, SRZ ;  /* 0x0000000000167805 */ /* 0x002fe4000001ff00 */
[----:B---3--:R-:W-:Y:S01]  /*0290*/  CS2R R24, SRZ ;  /* 0x0000000000187805 */ /* 0x008fe2000001ff00 */
[----:B--2---:R-:W-:Y:S01]  /*02a0*/  FFMA R31, R8, R4, R12 ;  /* 0x00000004081f7223 */ /* 0x004fe2000000000c */
[----:B------:R-:W-:Y:S01]  /*02b0*/  LEA.HI R4, R2, R27, RZ, 0x4 ;  /* 0x0000001b02047211 */ /* 0x000fe200078f20ff */
[----:B------:R-:W-:Y:S01]  /*02c0*/  FFMA R32, R9, R5, R13 ;  /* 0x0000000509207223 */ /* 0x000fe2000000000d */
[----:B------:R-:W-:-:S02]  /*02d0*/  IMAD R9, R27, 0x30, R28 ;  /* 0x000000301b097824 */ /* 0x000fc400078e021c */
[----:B------:R-:W-:Y:S02]  /*02e0*/  SHF.R.S32.HI R5, RZ, 0x4, R4 ;  /* 0x00000004ff057819 */ /* 0x000fe40000011404 */
[----:B------:R-:W-:Y:S01]  /*02f0*/  CS2R R26, SRZ ;  /* 0x00000000001a7805 */ /* 0x000fe2000001ff00 */
[----:B------:R-:W-:-:S04]  /*0300*/  IMAD.WIDE R12, R9, 0x4, R40 ;  /* 0x00000004090c7825 */ /* 0x000fc800078e0228 */
[----:B------:R-:W-:Y:S01]  /*0310*/  IMAD R5, R5, 0x30, R28 ;  /* 0x0000003005057824 */ /* 0x000fe200078e021c */
[----:B------:R0:W2:Y:S01]  /*0320*/  @P1 LDG.E.EL.128 R16, desc[UR6][R12.64] ;  /* 0x000000060c101981 */ /* 0x0000a2000c2e1d00 */
[----:B------:R-:W-:-:S04]  /*0330*/  IMAD.WIDE R8, R9, 0x4, R38 ;  /* 0x0000000409087825 */ /* 0x000fc800078e0226 */
[----:B------:R-:W-:Y:S01]  /*0340*/  IMAD.WIDE R4, R5, 0x4, R42 ;  /* 0x0000000405047825 */ /* 0x000fe200078e022a */
[----:B------:R-:W2:Y:S04]  /*0350*/  @P1 LDG.E.EL.128 R24, desc[UR6][R8.64] ;  /* 0x0000000608181981 */ /* 0x000ea8000c2e1d00 */
[----:B------:R1:W2:Y:S01]  /*0360*/  @P1 LDG.E.EL.128 R20, desc[UR6][R4.64] ;  /* 0x0000000604141981 */ /* 0x0002a2000c2e1d00 */
[----:B------:R-:W-:Y:S01]  /*0370*/  FFMA R34, R11, R7, R15 ;  /* 0x000000070b227223 */ /* 0x000fe2000000000f */
[----:B------:R-:W-:-:S04]  /*0380*/  LOP3.LUT R11, R30, 0x20, R3, 0xfe, !PT ;  /* 0x000000201e0b7812 */ /* 0x000fc800078efe03 */
[----:B------:R-:W-:-:S04]  /*0390*/  LEA.HI R7, R2, R11, RZ, 0x4 ;  /* 0x0000000b02077211 */ /* 0x000fc800078f20ff */
[----:B0-----:R-:W-:Y:S02]  /*03a0*/  SHF.R.S32.HI R13, RZ, 0x4, R7 ;  /* 0x00000004ff0d7819 */ /* 0x001fe40000011407 */
[----:B------:R-:W-:-:S03]  /*03b0*/  ISETP.LT.AND P1, PT, R11, 0x40, !P0 ;  /* 0x000000400b00780c */ /* 0x000fc60004721270 */
[----:B------:R-:W-:Y:S02]  /*03c0*/  IMAD R13, R13, 0x30, R28 ;  /* 0x000000300d0d7824 */ /* 0x000fe400078e021c */
[----:B------:R-:W-:Y:S01]  /*03d0*/  FFMA R33, R10, R6, R14 ;  /* 0x000000060a217223 */ /* 0x000fe2000000000e */
[----:B-1----:R-:W-:Y:S02]  /*03e0*/  CS2R R4, SRZ ;  /* 0x0000000000047805 */ /* 0x002fe4000001ff00 */
[----:B------:R-:W-:Y:S02]  /*03f0*/  CS2R R6, SRZ ;  /* 0x0000000000067805 */ /* 0x000fe4000001ff00 */
[----:B------:R-:W-:Y:S02]  /*0400*/  CS2R R8, SRZ ;  /* 0x0000000000087805 */ /* 0x000fe4000001ff00 */
[----:B------:R-:W-:Y:S01]  /*0410*/  CS2R R14, SRZ ;  /* 0x00000000000e7805 */ /* 0x000fe2000001ff00 */
[----:B--2---:R-:W-:Y:S01]  /*0420*/  FFMA R35, R23, R19, R27 ;  /* 0x0000001317237223 */ /* 0x004fe2000000001b */
[----:B------:R-:W-:-:S02]  /*0430*/  IMAD R19, R11, 0x30, R28 ;  /* 0x000000300b137824 */ /* 0x000fc400078e021c */
[----:B------:R-:W-:Y:S01]  /*0440*/  FFMA R20, R20, R16, R24 ;  /* 0x0000001014147223 */ /* 0x000fe20000000018 */
[----:B------:R-:W-:Y:S01]  /*0450*/  FFMA R21, R21, R17, R25 ;  /* 0x0000001115157223 */ /* 0x000fe20000000019 */
[----:B------:R-:W-:-:S04]  /*0460*/  IMAD.WIDE R16, R13, 0x4, R42 ;  /* 0x000000040d107825 */ /* 0x000fc800078e022a */
[----:B------:R-:W-:Y:S01]  /*0470*/  FFMA R22, R22, R18, R26 ;  /* 0x0000001216167223 */ /* 0x000fe2000000001a */
[----:B------:R-:W-:Y:S02]  /*0480*/  CS2R R10, SRZ ;  /* 0x00000000000a7805 */ /* 0x000fe4000001ff00 */
[----:B------:R-:W-:Y:S01]  /*0490*/  CS2R R12, SRZ ;  /* 0x00000000000c7805 */ /* 0x000fe2000001ff00 */
[----:B------:R-:W-:-:S04]  /*04a0*/  IMAD.WIDE R24, R19, 0x4, R40 ;  /* 0x0000000413187825 */ /* 0x000fc800078e0228 */
[----:B------:R-:W-:Y:S01]  /*04b0*/  IMAD.WIDE R18, R19, 0x4, R38 ;  /* 0x0000000413127825 */ /* 0x000fe200078e0226 */
[----:B------:R-:W2:Y:S04]  /*04c0*/  @P1 LDG.E.EL.128 R4, desc[UR6][R24.64] ;  /* 0x0000000618041981 */ /* 0x000ea8000c2e1d00 */
[----:B------:R0:W2:Y:S04]  /*04d0*/  @P1 LDG.E.EL.128 R8, desc[UR6][R16.64] ;  /* 0x0000000610081981 */ /* 0x0000a8000c2e1d00 */
[----:B------:R1:W2:Y:S01]  /*04e0*/  @P1 LDG.E.EL.128 R12, desc[UR6][R18.64] ;  /* 0x00000006120c1981 */ /* 0x0002a2000c2e1d00 */
[----:B------:R-:W3:Y:S01]  /*04f0*/  S2R R23, SR_TID.X ;  /* 0x0000000000177919 */ /* 0x000ee20000002100 */
[----:B------:R-:W4:Y:S01]  /*0500*/  S2UR UR5, SR_CgaCtaId ;  /* 0x00000000000579c3 */ /* 0x000f220000008800 */
[----:B------:R-:W-:-:S04]  /*0510*/  LOP3.LUT R27, R30, 0x30, R3, 0xfe, !PT ;  /* 0x000000301e1b7812 */ /* 0x000fc800078efe03 */
[----:B------:R-:W-:Y:S01]  /*0520*/  LEA.HI R2, R2, R27, RZ, 0x4 ;  /* 0x0000001b02027211 */ /* 0x000fe200078f20ff */
[----:B------:R-:W-:-:S03]  /*0530*/  UMOV UR4, 0x400 ;  /* 0x0000040000047882 */ /* 0x000fc60000000000 */
[----:B0-----:R-:W-:-:S05]  /*0540*/  SHF.R.S32.HI R17, RZ, 0x4, R2 ;  /* 0x00000004ff117819 */ /* 0x001fca0000011402 */
[----:B------:R-:W-:Y:S01]  /*0550*/  IMAD R25, R17, 0x30, R28 ;  /* 0x0000003011197824 */ /* 0x000fe200078e021c */
[----:B------:R-:W-:Y:S01]  /*0560*/  ISETP.LT.AND P0, PT, R27, 0x40, !P0 ;  /* 0x000000401b00780c */ /* 0x000fe20004701270 */
[----:B----4-:R-:W-:Y:S01]  /*0570*/  UPRMT UR4, UR5, 0x654, UR4 ;  /* 0x0000065405047896 */ /* 0x010fe20008000004 */
[----:B---3--:R-:W-:Y:S01]  /*0580*/  IMAD.SHL.U32 R2, R23, 0x100, RZ ;  /* 0x0000010017027824 */ /* 0x008fe200078e00ff */
[----:B-1----:R-:W-:-:S04]  /*0590*/  SHF.R.U32.HI R19, RZ, 0x4, R23 ;  /* 0x00000004ff137819 */ /* 0x002fc80000011617 */
[----:B------:R-:W-:Y:S02]  /*05a0*/  SGXT.U32 R19, R19, 0x4 ;  /* 0x000000041313781a */ /* 0x000fe40000000000 */
[----:B------:R-:W-:Y:S01]  /*05b0*/  LOP3.LUT R2, R2, 0xf00, RZ, 0xc0, !PT ;  /* 0x00000f0002027812 */ /* 0x000fe200078ec0ff */
[----:B------:R-:W-:-:S03]  /*05c0*/  IMAD R17, R27, 0x30, R28 ;  /* 0x000000301b117824 */ /* 0x000fc600078e021c */
[----:B------:R-:W-:Y:S01]  /*05d0*/  LOP3.LUT R16, R2, 0xc0, RZ, 0xfc, !PT ;  /* 0x000000c002107812 */ /* 0x000fe200078efcff */
[----:B------:R-:W-:Y:S01]  /*05e0*/  IMAD.WIDE R42, R25, 0x4, R42 ;  /* 0x00000004192a7825 */ /* 0x000fe200078e022a */
[----:B------:R-:W-:Y:S02]  /*05f0*/  LOP3.LUT R36, R30, 0x3c, R29, 0xf8, !PT ;  /* 0x0000003c1e247812 */ /* 0x000fe400078ef81d */
[----:B------:R-:W-:Y:S01]  /*0600*/  LEA.HI R29, R16, UR4, RZ, 0x1e ;  /* 0x00000004101d7c11 */ /* 0x000fe2000f8ff0ff */
[----:B------:R-:W-:-:S04]  /*0610*/  IMAD.WIDE R40, R17, 0x4, R40 ;  /* 0x0000000411287825 */ /* 0x000fc800078e0228 */
[----:B------:R-:W-:Y:S01]  /*0620*/  IMAD.WIDE R38, R17, 0x4, R38 ;  /* 0x0000000411267825 */ /* 0x000fe200078e0226 */
[----:B------:R-:W-:-:S03]  /*0630*/  CS2R R16, SRZ ;  /* 0x0000000000107805 */ /* 0x000fc6000001ff00 */
[----:B--2---:R-:W-:Y:S01]  /*0640*/  FFMA R37, R8, R4, R12 ;  /* 0x0000000408257223 */ /* 0x004fe2000000000c */
[C---:B------:R-:W-:Y:S02]  /*0650*/  LOP3.LUT R4, R2.reuse, R19, RZ, 0xfc, !PT ;  /* 0x0000001302047212 */ /* 0x040fe400078efcff */
[C---:B------:R-:W-:Y:S02]  /*0660*/  LOP3.LUT R8, R2.reuse, 0x40, RZ, 0xfc, !PT ;  /* 0x0000004002087812 */ /* 0x040fe400078efcff */
[C---:B------:R-:W-:Y:S02]  /*0670*/  LOP3.LUT R12, R2.reuse, 0x80, RZ, 0xfc, !PT ;  /* 0x00000080020c7812 */ /* 0x040fe400078efcff */
[----:B------:R-:W-:Y:S02]  /*0680*/  LEA.HI R19, R2, UR4, RZ, 0x1e ;  /* 0x0000000402137c11 */ /* 0x000fe4000f8ff0ff */
[----:B------:R-:W-:Y:S02]  /*0690*/  LEA.HI R25, R8, UR4, RZ, 0x1e ;  /* 0x0000000408197c11 */ /* 0x000fe4000f8ff0ff */
[----:B------:R-:W-:Y:S01]  /*06a0*/  LEA.HI R27, R12, UR4, RZ, 0x1e ;  /* 0x000000040c1b7c11 */ /* 0x000fe2000f8ff0ff */
[----:B------:R-:W-:-:S02]  /*06b0*/  IMAD R12, R4, 0x4, R19 ;  /* 0x00000004040c7824 */ /* 0x000fc400078e0213 */
[C---:B------:R-:W-:Y:S02]  /*06c0*/  IMAD R8, R4.reuse, 0x4, R25 ;  /* 0x0000000404087824 */ /* 0x040fe400078e0219 */
[C---:B------:R-:W-:Y:S01]  /*06d0*/  IMAD R2, R4.reuse, 0x4, R27 ;  /* 0x0000000404027824 */ /* 0x040fe200078e021b */
[----:B------:R0:W-:Y:S01]  /*06e0*/  STS [R12], R31 ;  /* 0x0000001f0c007388 */ /* 0x0001e20000000800 */
[----:B------:R-:W-:Y:S01]  /*06f0*/  IMAD R4, R4, 0x4, R29 ;  /* 0x0000000404047824 */ /* 0x000fe200078e021d */
[----:B------:R-:W-:Y:S02]  /*0700*/  CS2R R18, SRZ ;  /* 0x0000000000127805 */ /* 0x000fe4000001ff00 */
[----:B------:R-:W-:Y:S02]  /*0710*/  CS2R R24, SRZ ;  /* 0x0000000000187805 */ /* 0x000fe4000001ff00 */
[----:B------:R-:W-:Y:S02]  /*0720*/  CS2R R26, SRZ ;  /* 0x00000000001a7805 */ /* 0x000fe4000001ff00 */
[----:B------:R-:W-:Y:S01]  /*0730*/  CS2R R28, SRZ ;  /* 0x00000000001c7805 */ /* 0x000fe2000001ff00 */
[----:B------:R-:W2:Y:S01]  /*0740*/  @P0 LDG.E.EL.128 R16, desc[UR6][R40.64] ;  /* 0x0000000628100981 */ /* 0x000ea2000c2e1d00 */
[----:B0-----:R-:W-:-:S03]  /*0750*/  CS2R R30, SRZ ;  /* 0x00000000001e7805 */ /* 0x001fc6000001ff00 */
[----:B------:R-:W2:Y:S04]  /*0760*/  @P0 LDG.E.EL.128 R24, desc[UR6][R42.64] ;  /* 0x000000062a180981 */ /* 0x000ea8000c2e1d00 */
[----:B------:R-:W2:Y:S01]  /*0770*/  @P0 LDG.E.EL.128 R28, desc[UR6][R38.64] ;  /* 0x00000006261c0981 */ /* 0x000ea2000c2e1d00 */
[----:B------:R-:W-:-:S03]  /*0780*/  FFMA R9, R9, R5, R13 ;  /* 0x0000000509097223 */ /* 0x000fc6000000000d */
[----:B------:R-:W-:Y:S01]  /*0790*/  STS [R8+0x100], R32 ;  /* 0x0001002008007388 */ /* 0x000fe20000000800 */
[----:B------:R-:W-:-:S03]  /*07a0*/  FFMA R13, R10, R6, R14 ;  /* 0x000000060a0d7223 */ /* 0x000fc6000000000e */
[----:B------:R-:W-:Y:S01]  /*07b0*/  STS [R2+0x200], R33 ;  /* 0x0002002102007388 */ /* 0x000fe20000000800 */
[----:B------:R-:W-:-:S03]  /*07c0*/  FFMA R7, R11, R7, R15 ;  /* 0x000000070b077223 */ /* 0x000fc6000000000f */
[----:B------:R-:W-:Y:S04]  /*07d0*/  STS [R4+0x300], R34 ;  /* 0x0003002204007388 */ /* 0x000fe80000000800 */
[----:B------:R-:W-:Y:S04]  /*07e0*/  STS [R12+0x40], R20 ;  /* 0x000040140c007388 */ /* 0x000fe80000000800 */
[----:B------:R-:W-:Y:S01]  /*07f0*/  STS [R8+0x140], R21 ;  /* 0x0001401508007388 */ /* 0x000fe20000000800 */
[----:B------:R-:W-:-:S03]  /*0800*/  IMAD.SHL.U32 R5, R23, 0x4, RZ ;  /* 0x0000000417057824 */ /* 0x000fc600078e00ff */
[----:B------:R-:W-:Y:S04]  /*0810*/  STS [R2+0x240], R22 ;  /* 0x0002401602007388 */ /* 0x000fe80000000800 */
[----:B------:R-:W-:Y:S04]  /*0820*/  STS [R4+0x340], R35 ;  /* 0x0003402304007388 */ /* 0x000fe80000000800 */
[----:B------:R-:W-:Y:S04]  /*0830*/  STS [R12+0x80], R37 ;  /* 0x000080250c007388 */ /* 0x000fe80000000800 */
[----:B------:R-:W-:Y:S04]  /*0840*/  STS [R8+0x180], R9 ;  /* 0x0001800908007388 */ /* 0x000fe80000000800 */
[----:B------:R-:W-:Y:S01]  /*0850*/  STS [R2+0x280], R13 ;  /* 0x0002800d02007388 */ /* 0x000fe20000000800 */
[----:B------:R-:W-:-:S03]  /*0860*/  LOP3.LUT R5, R5, 0x3fc, RZ, 0xc0, !PT ;  /* 0x000003fc05057812 */ /* 0x000fc600078ec0ff */
[----:B------:R0:W-:Y:S01]  /*0870*/  STS [R4+0x380], R7 ;  /* 0x0003800704007388 */ /* 0x0001e20000000800 */
[C---:B------:R-:W-:Y:S02]  /*0880*/  LOP3.LUT R6, R5.reuse, 0x400, RZ, 0xfc, !PT ;  /* 0x0000040005067812 */ /* 0x040fe400078efcff */
[----:B------:R-:W-:Y:S02]  /*0890*/  LOP3.LUT R10, R5, 0x800, RZ, 0xfc, !PT ;  /* 0x00000800050a7812 */ /* 0x000fe400078efcff */
[----:B------:R-:W-:Y:S02]  /*08a0*/  SHF.R.U32.HI R6, RZ, 0x2, R6 ;  /* 0x00000002ff067819 */ /* 0x000fe40000011606 */
[----:B------:R-:W-:Y:S02]  /*08b0*/  SHF.R.U32.HI R10, RZ, 0x2, R10 ;  /* 0x00000002ff0a7819 */ /* 0x000fe4000001160a */
[----:B------:R-:W-:Y:S02]  /*08c0*/  LOP3.LUT R23, R23, 0xf0, RZ, 0xc0, !PT ;  /* 0x000000f017177812 */ /* 0x000fe400078ec0ff */
[----:B0-----:R-:W-:-:S02]  /*08d0*/  LOP3.LUT R7, R6, 0x1f0, RZ, 0xc0, !PT ;  /* 0x000001f006077812 */ /* 0x001fc400078ec0ff */
[----:B------:R-:W-:Y:S01]  /*08e0*/  LOP3.LUT R9, R10, 0x2f0, RZ, 0xc0, !PT ;  /* 0x000002f00a097812 */ /* 0x000fe200078ec0ff */
[----:B------:R-:W-:Y:S02]  /*08f0*/  VIADD R6, R23, UR4 ;  /* 0x0000000417067c36 */ /* 0x000fe40008000000 */
[----:B------:R-:W-:Y:S02]  /*0900*/  VIADD R10, R7, UR4 ;  /* 0x00000004070a7c36 */ /* 0x000fe40008000000 */
[----:B------:R-:W-:Y:S02]  /*0910*/  VIADD R14, R9, UR4 ;  /* 0x00000004090e7c36 */ /* 0x000fe40008000000 */
[C---:B------:R-:W-:Y:S02]  /*0920*/  IMAD R13, R5.reuse, 0x4, R6 ;  /* 0x00000004050d7824 */ /* 0x040fe400078e0206 */
[----:B------:R-:W-:Y:S01]  /*0930*/  IMAD R10, R5, 0x4, R10 ;  /* 0x00000004050a7824 */ /* 0x000fe200078e020a */
[----:B------:R-:W-:-:S04]  /*0940*/  SHF.R.S32.HI R7, RZ, 0x1f, R36 ;  /* 0x0000001fff077819 */ /* 0x000fc80000011424 */
[----:B------:R-:W-:Y:S02]  /*0950*/  LEA.HI R20, R7, R36, RZ, 0x4 ;  /* 0x0000002407147211 */ /* 0x000fe400078f20ff */
[----:B------:R-:W0:Y:S01]  /*0960*/  LDC.64 R6, c[0x0][0x228] ;  /* 0x00008a00ff067b82 */ /* 0x000e220000000a00 */
[----:B------:R-:W-:Y:S02]  /*0970*/  ISETP.GE.AND P0, PT, R36, 0x40, PT ;  /* 0x000000402400780c */ /* 0x000fe40003f06270 */
[----:B------:R-:W-:-:S04]  /*0980*/  LOP3.LUT R22, R5, 0xc00, RZ, 0xfc, !PT ;  /* 0x00000c0005167812 */ /* 0x000fc800078efcff */
[----:B------:R-:W-:-:S04]  /*0990*/  SHF.R.U32.HI R22, RZ, 0x2, R22 ;  /* 0x00000002ff167819 */ /* 0x000fc80000011616 */
[----:B------:R-:W-:Y:S01]  /*09a0*/  LOP3.LUT R22, R22, 0x3f0, RZ, 0xc0, !PT ;  /* 0x000003f016167812 */ /* 0x000fe200078ec0ff */
[----:B--2---:R-:W-:Y:S01]  /*09b0*/  FFMA R11, R24, R16, R28 ;  /* 0x00000010180b7223 */ /* 0x004fe2000000001c */
[----:B------:R-:W-:Y:S01]  /*09c0*/  FFMA R17, R25, R17, R29 ;  /* 0x0000001119117223 */ /* 0x000fe2000000001d */
[----:B------:R-:W-:Y:S01]  /*09d0*/  FFMA R21, R26, R18, R30 ;  /* 0x000000121a157223 */ /* 0x000fe2000000001e */
[----:B------:R-:W-:Y:S02]  /*09e0*/  FFMA R27, R27, R19, R31 ;  /* 0x000000131b1b7223 */ /* 0x000fe4000000001f */
[----:B------:R-:W-:Y:S04]  /*09f0*/  STS [R12+0xc0], R11 ;  /* 0x0000c00b0c007388 */ /* 0x000fe80000000800 */
[----:B------:R-:W-:Y:S04]  /*0a00*/  STS [R8+0x1c0], R17 ;  /* 0x0001c01108007388 */ /* 0x000fe80000000800 */
[----:B------:R1:W-:Y:S04]  /*0a10*/  STS [R2+0x2c0], R21 ;  /* 0x0002c01502007388 */ /* 0x0003e80000000800 */
[----:B------:R2:W-:Y:S01]  /*0a20*/  STS [R4+0x3c0], R27 ;  /* 0x0003c01b04007388 */ /* 0x0005e20000000800 */
[----:B------:R-:W-:Y:S01]  /*0a30*/  BAR.SYNC.DEFER_BLOCKING 0x0 ;  /* 0x0000000000007b1d */ /* 0x000fe20000010000 */
[----:B------:R-:W-:Y:S01]  /*0a40*/  IMAD R16, R5, 0x4, R14 ;  /* 0x0000000405107824 */ /* 0x000fe200078e020e */
[----:B-1----:R-:W-:-:S04]  /*0a50*/  LOP3.LUT R21, R20, 0xfffffff0, RZ, 0xc0, !PT ;  /* 0xfffffff014157812 */ /* 0x002fc800078ec0ff */
[----:B------:R-:W1:Y:S04]  /*0a60*/  LDS.128 R12, [R13] ;  /* 0x000000000d0c7984 */ /* 0x000e680000000c00 */
[----:B------:R-:W3:Y:S04]  /*0a70*/  LDS.128 R8, [R10+0x1000] ;  /* 0x001000000a087984 */ /* 0x000ee80000000c00 */
[----:B------:R-:W4:Y:S01]  /*0a80*/  LDS.128 R16, [R16+0x2000] ;  /* 0x0020000010107984 */ /* 0x000f220000000c00 */
[----:B------:R-:W-:Y:S01]  /*0a90*/  IMAD.IADD R36, R36, 0x1, -R21 ;  /* 0x0000000124247824 */ /* 0x000fe200078e0a15 */
[----:B------:R-:W-:-:S02]  /*0aa0*/  SHF.R.S32.HI R21, RZ, 0x4, R20 ;  /* 0x00000004ff157819 */ /* 0x000fc40000011414 */
[----:B------:R-:W-:Y:S02]  /*0ab0*/  LOP3.LUT R2, R0, R3, RZ, 0xfc, !PT ;  /* 0x0000000300027212 */ /* 0x000fe400078efcff */
[----:B--2---:R-:W-:Y:S02]  /*0ac0*/  LOP3.LUT R4, R0, 0x10, R3, 0xfe, !PT ;  /* 0x0000001000047812 */ /* 0x004fe400078efe03 */
[----:B------:R-:W-:Y:S02]  /*0ad0*/  LOP3.LUT R20, R0, 0x20, R3, 0xfe, !PT ;  /* 0x0000002000147812 */ /* 0x000fe400078efe03 */
[----:B------:R-:W-:Y:S01]  /*0ae0*/  LOP3.LUT R0, R0, 0x30, R3, 0xfe, !PT ;  /* 0x0000003000007812 */ /* 0x000fe200078efe03 */
[----:B------:R-:W-:Y:S01]  /*0af0*/  IMAD R3, R21, 0x300, R36 ;  /* 0x0000030015037824 */ /* 0x000fe200078e0224 */
[----:B------:R-:W-:Y:S02]  /*0b00*/  ISETP.LT.AND P1, PT, R2, 0x30, !P0 ;  /* 0x000000300200780c */ /* 0x000fe40004721270 */
[----:B------:R-:W-:-:S02]  /*0b10*/  ISETP.LT.AND P2, PT, R4, 0x30, !P0 ;  /* 0x000000300400780c */ /* 0x000fc40004741270 */
[----:B------:R-:W-:Y:S01]  /*0b20*/  ISETP.LT.AND P3, PT, R20, 0x30, !P0 ;  /* 0x000000301400780c */ /* 0x000fe20004761270 */
[--C-:B------:R-:W-:Y:S01]  /*0b30*/  IMAD R21, R2, 0x10, R3.reuse ;  /* 0x0000001002157824 */ /* 0x100fe200078e0203 */
[----:B------:R-:W-:Y:S01]  /*0b40*/  ISETP.LT.AND P0, PT, R0, 0x30, !P0 ;  /* 0x000000300000780c */ /* 0x000fe20004701270 */
[--C-:B------:R-:W-:Y:S02]  /*0b50*/  IMAD R23, R4, 0x10, R3.reuse ;  /* 0x0000001004177824 */ /* 0x100fe400078e0203 */
[----:B------:R-:W-:Y:S02]  /*0b60*/  IMAD R25, R20, 0x10, R3 ;  /* 0x0000001014197824 */ /* 0x000fe400078e0203 */
[----:B------:R-:W-:Y:S02]  /*0b70*/  VIADD R2, R22, UR4 ;  /* 0x0000000416027c36 */ /* 0x000fe40008000000 */
[----:B0-----:R-:W-:-:S04]  /*0b80*/  IMAD.WIDE R20, R21, 0x4, R6 ;  /* 0x0000000415147825 */ /* 0x001fc800078e0206 */
[----:B------:R-:W-:-:S04]  /*0b90*/  IMAD.WIDE R22, R23, 0x4, R6 ;  /* 0x0000000417167825 */ /* 0x000fc800078e0206 */
[----:B------:R-:W-:Y:S01]  /*0ba0*/  IMAD.WIDE R24, R25, 0x4, R6 ;  /* 0x0000000419187825 */ /* 0x000fe200078e0206 */
[----:B-1----:R0:W-:Y:S04]  /*0bb0*/  @P1 STG.E.128 desc[UR6][R20.64], R12 ;  /* 0x0000000c14001986 */ /* 0x0021e8000c101d06 */
[----:B---3--:R0:W-:Y:S01]  /*0bc0*/  @P2 STG.E.128 desc[UR6][R22.64], R8 ;  /* 0x0000000816002986 */ /* 0x0081e2000c101d06 */
[----:B------:R-:W-:-:S03]  /*0bd0*/  IMAD R2, R5, 0x4, R2 ;  /* 0x0000000405027824 */ /* 0x000fc600078e0202 */
[----:B----4-:R0:W-:Y:S02]  /*0be0*/  @P3 STG.E.128 desc[UR6][R24.64], R16 ;  /* 0x0000001018003986 */ /* 0x0101e4000c101d06 */
[----:B0-----:R-:W-:Y:S05]  /*0bf0*/  @!P0 EXIT ;  /* 0x000000000000894d */ /* 0x001fea0003800000 */
[----:B0-----:R-:W0:Y:S01]  /*0c00*/  LDS.128 R8, [R2+0x3000] ;  /* 0x0030000002087984 */ /* 0x001e220000000c00 */
[----:B------:R-:W-:-:S04]  /*0c10*/  IMAD R3, R0, 0x10, R3 ;  /* 0x0000001000037824 */ /* 0x000fc800078e0203 */
[----:B------:R-:W-:-:S05]  /*0c20*/  IMAD.WIDE R6, R3, 0x4, R6 ;  /* 0x0000000403067825 */ /* 0x000fca00078e0206 */
[----:B0-----:R-:W-:Y:S01]  /*0c30*/  STG.E.128 desc[UR6][R6.64], R8 ;  /* 0x0000000806007986 */ /* 0x001fe2000c101d06 */
[----:B------:R-:W-:Y:S05]  /*0c40*/  EXIT ;  /* 0x000000000000794d */ /* 0x000fea0003800000 */
.L_x_0:
[----:B------:R-:W-:-:S00]  /*0c50*/  BRA `(.L_x_0) ;  /* 0xfffffffc00fc7947 */ /* 0x000fc0000383ffff */
[----:B------:R-:W-:-:S00]  /*0c60*/  NOP ;  /* 0x0000000000007918 */ /* 0x000fc00000000000 */
        /* <DEDUP_REMOVED lines=9> */
.L_x_1:


//--------------------- .nv.shared.triton_poi_fused__native_batch_norm_legit_no_training_add_mul_sigmoid_27 --------------------------
	.section	.nv.shared.triton_poi_fused__native_batch_norm_legit_no_training_add_mul_sigmoid_27,"aw",@nobits
	.sectionflags	@""
	.align	16
	.zero		1024


//--------------------- .nv.constant0.triton_poi_fused__native_batch_norm_legit_no_training_add_mul_sigmoid_27 --------------------------
	.section	.nv.constant0.triton_poi_fused__native_batch_norm_legit_no_training_add_mul_sigmoid_27,"a",@progbits
	.sectionflags	@""
	.align	4
.nv.constant0.triton_poi_fused__native_batch_norm_legit_no_training_add_mul_sigmoid_27:
	.zero		568
